	.headerflags	@"EF_CUDA_TEXMODE_UNIFIED EF_CUDA_64BIT_ADDRESS EF_CUDA_ACCELERATORS EF_CUDA_SM90 EF_CUDA_VIRTUAL_SM(EF_CUDA_SM90)"
	.elftype	@"ET_EXEC"


//--------------------- .nv.info                  --------------------------
	.section	.nv.info,"",@"SHT_CUDA_INFO"
	.align	4


	//----- nvinfo : EIATTR_REGCOUNT
	.align		4
        /*0000*/ 	.byte	0x04, 0x2f
        /*0002*/ 	.short	(.L_1 - .L_0)
	.align		4
.L_0:
        /*0004*/ 	.word	index@(triton_poi_fused_convolution_relu_1)
        /*0008*/ 	.word	0x0000000c


	//----- nvinfo : EIATTR_MIN_STACK_SIZE
	.align		4
.L_1:
        /*000c*/ 	.byte	0x04, 0x12
        /*000e*/ 	.short	(.L_3 - .L_2)
	.align		4
.L_2:
        /*0010*/ 	.word	index@(triton_poi_fused_convolution_relu_1)
        /*0014*/ 	.word	0x00000000


	//----- nvinfo : EIATTR_FRAME_SIZE
	.align		4
.L_3:
        /*0018*/ 	.byte	0x04, 0x11
        /*001a*/ 	.short	(.L_5 - .L_4)
	.align		4
.L_4:
        /*001c*/ 	.word	index@(triton_poi_fused_convolution_relu_1)
        /*0020*/ 	.word	0x00000000


	//----- nvinfo : EIATTR_MIN_STACK_SIZE
	.align		4
.L_5:
        /*0024*/ 	.byte	0x04, 0x12
        /*0026*/ 	.short	(.L_7 - .L_6)
	.align		4
.L_6:
        /*0028*/ 	.word	index@(triton_poi_fused_convolution_relu_1)
        /*002c*/ 	.word	0x00000000
.L_7:


//--------------------- .nv.info.triton_poi_fused_convolution_relu_1 --------------------------
	.section	.nv.info.triton_poi_fused_convolution_relu_1,"",@"SHT_CUDA_INFO"
	.sectionflags	@""
	.align	4


	//----- nvinfo : EIATTR_CUDA_API_VERSION
	.align		4
        /*0000*/ 	.byte	0x04, 0x37
        /*0002*/ 	.short	(.L_9 - .L_8)
.L_8:
        /*0004*/ 	.word	0x0000007c


	//----- nvinfo : EIATTR_KPARAM_INFO
	.align		4
.L_9:
        /*0008*/ 	.byte	0x04, 0x17
        /*000a*/ 	.short	(.L_11 - .L_10)
.L_10:
        /*000c*/ 	.word	0x00000000
        /*0010*/ 	.short	0x0002
        /*0012*/ 	.short	0x0010
        /*0014*/ 	.byte	0x00, 0xf0, 0x11, 0x00


	//----- nvinfo : EIATTR_KPARAM_INFO
	.align		4
.L_11:
        /*0018*/ 	.byte	0x04, 0x17
        /*001a*/ 	.short	(.L_13 - .L_12)
.L_12:
        /*001c*/ 	.word	0x00000000
        /*0020*/ 	.short	0x0001
        /*0022*/ 	.short	0x0008
        /*0024*/ 	.byte	0x00, 0xf4, 0x21, 0x00


	//----- nvinfo : EIATTR_KPARAM_INFO
	.align		4
.L_13:
        /*0028*/ 	.byte	0x04, 0x17
        /*002a*/ 	.short	(.L_15 - .L_14)
.L_14:
        /*002c*/ 	.word	0x00000000
        /*0030*/ 	.short	0x0000
        /*0032*/ 	.short	0x0000
        /*0034*/ 	.byte	0x00, 0xf4, 0x21, 0x00


	//----- nvinfo : EIATTR_SPARSE_MMA_MASK
	.align		4
.L_15:
        /*0038*/ 	.byte	0x03, 0x50
        /*003a*/ 	.short	0x0000


	//----- nvinfo : EIATTR_MAXREG_COUNT
	.align		4
        /*003c*/ 	.byte	0x03, 0x1b
        /*003e*/ 	.short	0x00ff


	//----- nvinfo : EIATTR_EXIT_INSTR_OFFSETS
	.align		4
        /*0040*/ 	.byte	0x04, 0x1c
        /*0042*/ 	.short	(.L_17 - .L_16)


	//   ....[0]....
.L_16:
        /*0044*/ 	.word	0x00000190


	//   ....[1]....
        /*0048*/ 	.word	0x000001b0


	//----- nvinfo : EIATTR_REQNTID
	.align		4
.L_17:
        /*004c*/ 	.byte	0x04, 0x10
        /*004e*/ 	.short	(.L_19 - .L_18)
.L_18:
        /*0050*/ 	.word	0x00000080
        /*0054*/ 	.word	0x00000001
        /*0058*/ 	.word	0x00000001


	//----- nvinfo : EIATTR_CBANK_PARAM_SIZE
	.align		4
.L_19:
        /*005c*/ 	.byte	0x03, 0x19
        /*005e*/ 	.short	0x0014


	//----- nvinfo : EIATTR_PARAM_CBANK
	.align		4
        /*0060*/ 	.byte	0x04, 0x0a
        /*0062*/ 	.short	(.L_21 - .L_20)
	.align		4
.L_20:
        /*0064*/ 	.word	index@(.nv.constant0.triton_poi_fused_convolution_relu_1)
        /*0068*/ 	.short	0x0210
        /*006a*/ 	.short	0x0014


	//----- nvinfo : EIATTR_SW_WAR
	.align		4
.L_21:
        /*006c*/ 	.byte	0x04, 0x36
        /*006e*/ 	.short	(.L_23 - .L_22)
.L_22:
        /*0070*/ 	.word	0x00000008
.L_23:


//--------------------- .nv.callgraph             --------------------------
	.section	.nv.callgraph,"",@"SHT_CUDA_CALLGRAPH"
	.align	4
	.sectionentsize	8
	.align		4
        /*0000*/ 	.word	0x00000000
	.align		4
        /*0004*/ 	.word	0xffffffff
	.align		4
        /*0008*/ 	.word	0x00000000
	.align		4
        /*000c*/ 	.word	0xfffffffe
	.align		4
        /*0010*/ 	.word	0x00000000
	.align		4
        /*0014*/ 	.word	0xfffffffd
	.align		4
        /*0018*/ 	.word	0x00000000
	.align		4
        /*001c*/ 	.word	0xfffffffc


//--------------------- .text.triton_poi_fused_convolution_relu_1 --------------------------
	.section	.text.triton_poi_fused_convolution_relu_1,"ax",@progbits
	.align	128
        .global         triton_poi_fused_convolution_relu_1
        .type           triton_poi_fused_convolution_relu_1,@function
        .size           triton_poi_fused_convolution_relu_1,(.L_x_1 - triton_poi_fused_convolution_relu_1)
        .other          triton_poi_fused_convolution_relu_1,@"STO_CUDA_ENTRY STV_DEFAULT"
triton_poi_fused_convolution_relu_1:
.text.triton_poi_fused_convolution_relu_1:
[----:B------:R-:W0:Y:S02]  /*0000*/  LDC R1, c[0x0][0x28] ;  /* 0x00000a00ff017b82 */ /* 0x000e240000000800 */
[----:B------:R-:W1:Y:S01]  /*0010*/  S2R R0, SR_TID.X ;  /* 0x0000000000007919 */ /* 0x000e620000002100 */
[----:B------:R-:W2:Y:S01]  /*0020*/  LDC.64 R2, c[0x0][0x210] ;  /* 0x00008400ff027b82 */ /* 0x000ea20000000a00 */
[----:B------:R-:W-:Y:S01]  /*0030*/  ULDC.64 UR4, c[0x0][0x208] ;  /* 0x0000820000047ab9 */ /* 0x000fe20000000a00 */
[----:B------:R-:W3:Y:S06]  /*0040*/  S2R R7, SR_CTAID.X ;  /* 0x0000000000077919 */ /* 0x000eec0000002500 */
[----:B------:R-:W4:Y:S01]  /*0050*/  LDC.64 R4, c[0x0][0x218] ;  /* 0x00008600ff047b82 */ /* 0x000f220000000a00 */
[----:B-1----:R-:W-:-:S05]  /*0060*/  LOP3.LUT R0, R0, 0x7f, RZ, 0xc0, !PT ;  /* 0x0000007f00007812 */ /* 0x002fca00078ec0ff */
[----:B---3--:R-:W-:-:S04]  /*0070*/  IMAD R7, R7, 0x80, R0 ;  /* 0x0000008007077824 */ /* 0x008fc800078e0200 */
[C---:B------:R-:W-:Y:S01]  /*0080*/  IMAD.HI R0, R7.reuse, 0x38e38e39, RZ ;  /* 0x38e38e3907007827 */ /* 0x040fe200078e02ff */
[----:B------:R-:W-:-:S03]  /*0090*/  ISETP.GE.AND P1, PT, R7, 0x2400, PT ;  /* 0x000024000700780c */ /* 0x000fc60003f26270 */
[----:B--2---:R-:W-:Y:S01]  /*00a0*/  IMAD.WIDE R2, R7, 0x4, R2 ;  /* 0x0000000407027825 */ /* 0x004fe200078e0202 */
[----:B------:R-:W-:-:S03]  /*00b0*/  SHF.R.U32.HI R9, RZ, 0x1f, R0 ;  /* 0x0000001fff097819 */ /* 0x000fc60000011600 */
[----:B------:R-:W-:Y:S01]  /*00c0*/  IMAD.MOV.U32 R7, RZ, RZ, RZ ;  /* 0x000000ffff077224 */ /* 0x000fe200078e00ff */
[----:B------:R-:W-:-:S04]  /*00d0*/  LEA.HI.SX32 R9, R0, R9, 0x1d ;  /* 0x0000000900097211 */ /* 0x000fc800078feaff */
[----:B------:R-:W-:-:S04]  /*00e0*/  SHF.R.S32.HI R0, RZ, 0x1f, R9 ;  /* 0x0000001fff007819 */ /* 0x000fc80000011409 */
[----:B------:R-:W-:-:S04]  /*00f0*/  LEA.HI R0, R0, R9, RZ, 0x6 ;  /* 0x0000000900007211 */ /* 0x000fc800078f30ff */
[----:B------:R-:W-:-:S05]  /*0100*/  LOP3.LUT R0, R0, 0xffffffc0, RZ, 0xc0, !PT ;  /* 0xffffffc000007812 */ /* 0x000fca00078ec0ff */
[----:B------:R-:W-:Y:S02]  /*0110*/  IMAD.IADD R9, R9, 0x1, -R0 ;  /* 0x0000000109097824 */ /* 0x000fe400078e0a00 */
[----:B------:R-:W-:Y:S02]  /*0120*/  IMAD.MOV.U32 R0, RZ, RZ, RZ ;  /* 0x000000ffff007224 */ /* 0x000fe400078e00ff */
[----:B----4-:R-:W-:-:S04]  /*0130*/  IMAD.WIDE R4, R9, 0x4, R4 ;  /* 0x0000000409047825 */ /* 0x010fc800078e0204 */
[----:B------:R-:W2:Y:S04]  /*0140*/  @!P1 LDG.E R0, desc[UR4][R2.64] ;  /* 0x0000000402009981 */ /* 0x000ea8000c1e1900 */
[----:B------:R-:W2:Y:S02]  /*0150*/  @!P1 LDG.E.EL R7, desc[UR4][R4.64] ;  /* 0x0000000404079981 */ /* 0x000ea4000c2e1900 */
[----:B--2---:R-:W-:Y:S01]  /*0160*/  FADD R6, R7, R0 ;  /* 0x0000000007067221 */ /* 0x004fe20000000000 */
[----:B------:R-:W-:-:S04]  /*0170*/  FSETP.GEU.AND P0, PT, R0, -R7, PT ;  /* 0x800000070000720b */ /* 0x000fc80003f0e000 */
[----:B------:R-:W-:Y:S01]  /*0180*/  FSEL R7, R6, RZ, P0 ;  /* 0x000000ff06077208 */ /* 0x000fe20000000000 */
[----:B------:R-:W-:Y:S08]  /*0190*/  @P1 EXIT ;  /* 0x000000000000194d */ /* 0x000ff00003800000 */
[----:B------:R-:W-:Y:S01]  /*01a0*/  STG.E desc[UR4][R2.64], R7 ;  /* 0x0000000702007986 */ /* 0x000fe2000c101904 */
[----:B------:R-:W-:Y:S05]  /*01b0*/  EXIT ;  /* 0x000000000000794d */ /* 0x000fea0003800000 */
.L_x_0:
[----:B------:R-:W-:-:S00]  /*01c0*/  BRA `(.L_x_0) ;  /* 0xfffffffc00fc7947 */ /* 0x000fc0000383ffff */
[----:B------:R-:W-:-:S00]  /*01d0*/  NOP ;  /* 0x0000000000007918 */ /* 0x000fc00000000000 */
        /* <DEDUP_REMOVED lines=10> */
.L_x_1:


//--------------------- .nv.constant0.triton_poi_fused_convolution_relu_1 --------------------------
	.section	.nv.constant0.triton_poi_fused_convolution_relu_1,"a",@progbits
	.sectionflags	@""
	.align	4
.nv.constant0.triton_poi_fused_convolution_relu_1:
	.zero		548
